//
// Generated by NVIDIA NVVM Compiler
//
// Compiler Build ID: CL-36424714
// Cuda compilation tools, release 13.0, V13.0.88
// Based on NVVM 20.0.0
//

.version 9.0
.target sm_100
.address_size 64

	// .globl	_Z6reducePfS_j
// _ZZ6reducePfS_jE4smem has been demoted

.visible .entry _Z6reducePfS_j(
	.param .u64 .ptr .align 1 _Z6reducePfS_j_param_0,
	.param .u64 .ptr .align 1 _Z6reducePfS_j_param_1,
	.param .u32 _Z6reducePfS_j_param_2
)
{
	.reg .pred 	%p<6>;
	.reg .b32 	%r<20>;
	.reg .b32 	%f<3>;
	.reg .b64 	%rd<12>;
	// demoted variable
	.shared .align 4 .b8 _ZZ6reducePfS_jE4smem[1024];
	ld.param.u64 	%rd1, [_Z6reducePfS_j_param_0];
	ld.param.u64 	%rd2, [_Z6reducePfS_j_param_1];
	ld.param.u32 	%r8, [_Z6reducePfS_j_param_2];
	mov.u32 	%r1, %tid.x;
	mov.u32 	%r2, %ctaid.x;
	mov.u32 	%r19, %ntid.x;
	mul.lo.s32 	%r4, %r2, %r19;
	add.s32 	%r9, %r4, %r1;
	setp.ge.u32 	%p1, %r9, %r8;
	@%p1 bra 	$L__BB0_7;
	cvta.to.global.u64 	%rd3, %rd1;
	cvt.u64.u32 	%rd4, %r4;
	cvt.u64.u32 	%rd5, %r1;
	add.s64 	%rd6, %rd4, %rd5;
	shl.b64 	%rd7, %rd6, 2;
	add.s64 	%rd8, %rd3, %rd7;
	ld.global.f32 	%f1, [%rd8];
	cvt.rzi.s32.f32 	%r10, %f1;
	shl.b32 	%r11, %r1, 2;
	mov.u32 	%r12, _ZZ6reducePfS_jE4smem;
	add.s32 	%r5, %r12, %r11;
	st.shared.u32 	[%r5], %r10;
	bar.sync 	0;
	setp.lt.u32 	%p2, %r19, 2;
	@%p2 bra 	$L__BB0_5;
$L__BB0_2:
	shr.u32 	%r7, %r19, 1;
	setp.ge.u32 	%p3, %r1, %r7;
	@%p3 bra 	$L__BB0_4;
	shl.b32 	%r13, %r7, 2;
	add.s32 	%r14, %r5, %r13;
	ld.shared.u32 	%r15, [%r14];
	ld.shared.u32 	%r16, [%r5];
	add.s32 	%r17, %r16, %r15;
	st.shared.u32 	[%r5], %r17;
$L__BB0_4:
	bar.sync 	0;
	setp.gt.u32 	%p4, %r19, 3;
	mov.u32 	%r19, %r7;
	@%p4 bra 	$L__BB0_2;
$L__BB0_5:
	setp.ne.s32 	%p5, %r1, 0;
	@%p5 bra 	$L__BB0_7;
	ld.shared.u32 	%r18, [_ZZ6reducePfS_jE4smem];
	cvt.rn.f32.s32 	%f2, %r18;
	cvta.to.global.u64 	%rd9, %rd2;
	mul.wide.u32 	%rd10, %r2, 4;
	add.s64 	%rd11, %rd9, %rd10;
	st.global.f32 	[%rd11], %f2;
$L__BB0_7:
	ret;

}


// ===== COMPILED SASS (sm_100) =====

	.target	sm_100

	.elftype	@"ET_EXEC"


//--------------------- .note.nv.tkinfo           --------------------------
	.section	.note.nv.tkinfo,"",@"SHT_NOTE"
	.sectionflags	@"SHF_NOTE_NV_TKINFO"
	.tkinfo
        /*0018*/ 	.word	0x00000002
        /*0030*/ 	.string	""
        /*0030*/ 	.string	"ptxas"
        /*0030*/ 	.string	"Cuda compilation tools, release 13.0, V13.0.88"
        /*0030*/ 	.string	"Build cuda_13.0.r13.0/compiler.36424714_0"
        /*0030*/ 	.string	"-arch sm_100 -m 64 "



//--------------------- .note.nv.cuinfo           --------------------------
	.section	.note.nv.cuinfo,"",@"SHT_NOTE"
	.sectionflags	@"SHF_NOTE_NV_CUINFO"
        /*0018*/ 	.short	0x0002
        /*001a*/ 	.short	0x0064
        /*001c*/ 	.short	0x0082
	.zero		2


//--------------------- .nv.info                  --------------------------
	.section	.nv.info,"",@"SHT_CUDA_INFO"
	.align	4


	//----- nvinfo : EIATTR_REGCOUNT
	.align		4
        /*0000*/ 	.byte	0x04, 0x2f
        /*0002*/ 	.short	(.L_1 - .L_0)
	.align		4
.L_0:
        /*0004*/ 	.word	index@(_Z6reducePfS_j)
        /*0008*/ 	.word	0x0000000c


	//----- nvinfo : EIATTR_FRAME_SIZE
	.align		4
.L_1:
        /*000c*/ 	.byte	0x04, 0x11
        /*000e*/ 	.short	(.L_3 - .L_2)
	.align		4
.L_2:
        /*0010*/ 	.word	index@(_Z6reducePfS_j)
        /*0014*/ 	.word	0x00000000


	//----- nvinfo : EIATTR_MIN_STACK_SIZE
	.align		4
.L_3:
        /*0018*/ 	.byte	0x04, 0x12
        /*001a*/ 	.short	(.L_5 - .L_4)
	.align		4
.L_4:
        /*001c*/ 	.word	index@(_Z6reducePfS_j)
        /*0020*/ 	.word	0x00000000
.L_5:


//--------------------- .nv.compat                --------------------------
	.section	.nv.compat,"",@"SHT_CUDA_COMPAT_INFO"
	.align	4
        /*0000*/ 	.byte	0x02, 0x09, 0x00, 0x00, 0x02, 0x02, 0x01, 0x00, 0x02, 0x05, 0x05, 0x00, 0x03, 0x07, 0x01, 0x01
        /*0010*/ 	.byte	0x02, 0x03, 0x00, 0x00, 0x02, 0x06, 0x01, 0x00, 0x04, 0x0b, 0x08, 0x00, 0x09, 0x00, 0x00, 0x00
        /*0020*/ 	.byte	0x00, 0x00, 0x00, 0x00


//--------------------- .nv.info._Z6reducePfS_j   --------------------------
	.section	.nv.info._Z6reducePfS_j,"",@"SHT_CUDA_INFO"
	.sectionflags	@""
	.align	4


	//----- nvinfo : EIATTR_CUDA_API_VERSION
	.align		4
        /*0000*/ 	.byte	0x04, 0x37
        /*0002*/ 	.short	(.L_7 - .L_6)
.L_6:
        /*0004*/ 	.word	0x00000082


	//----- nvinfo : EIATTR_KPARAM_INFO
	.align		4
.L_7:
        /*0008*/ 	.byte	0x04, 0x17
        /*000a*/ 	.short	(.L_9 - .L_8)
.L_8:
        /*000c*/ 	.word	0x00000000
        /*0010*/ 	.short	0x0002
        /*0012*/ 	.short	0x0010
        /*0014*/ 	.byte	0x00, 0xf0, 0x11, 0x00


	//----- nvinfo : EIATTR_KPARAM_INFO
	.align		4
.L_9:
        /*0018*/ 	.byte	0x04, 0x17
        /*001a*/ 	.short	(.L_11 - .L_10)
.L_10:
        /*001c*/ 	.word	0x00000000
        /*0020*/ 	.short	0x0001
        /*0022*/ 	.short	0x0008
        /*0024*/ 	.byte	0x00, 0xf5, 0x21, 0x00


	//----- nvinfo : EIATTR_KPARAM_INFO
	.align		4
.L_11:
        /*0028*/ 	.byte	0x04, 0x17
        /*002a*/ 	.short	(.L_13 - .L_12)
.L_12:
        /*002c*/ 	.word	0x00000000
        /*0030*/ 	.short	0x0000
        /*0032*/ 	.short	0x0000
        /*0034*/ 	.byte	0x00, 0xf5, 0x21, 0x00


	//----- nvinfo : EIATTR_SPARSE_MMA_MASK
	.align		4
.L_13:
        /*0038*/ 	.byte	0x03, 0x50
        /*003a*/ 	.short	0x0000


	//----- nvinfo : EIATTR_MAXREG_COUNT
	.align		4
        /*003c*/ 	.byte	0x03, 0x1b
        /*003e*/ 	.short	0x00ff


	//----- nvinfo : EIATTR_NUM_BARRIERS
	.align		4
        /*0040*/ 	.byte	0x02, 0x4c
        /*0042*/ 	.byte	0x01
	.zero		1


	//----- nvinfo : EIATTR_MERCURY_ISA_VERSION
	.align		4
        /*0044*/ 	.byte	0x03, 0x5f
        /*0046*/ 	.short	0x0101


	//----- nvinfo : EIATTR_VRC_CTA_INIT_COUNT
	.align		4
        /*0048*/ 	.byte	0x02, 0x4a
	.zero		1
	.zero		1


	//----- nvinfo : EIATTR_EXIT_INSTR_OFFSETS
	.align		4
        /*004c*/ 	.byte	0x04, 0x1c
        /*004e*/ 	.short	(.L_15 - .L_14)


	//   ....[0]....
.L_14:
        /*0050*/ 	.word	0x00000090


	//   ....[1]....
        /*0054*/ 	.word	0x00000260


	//   ....[2]....
        /*0058*/ 	.word	0x000002f0


	//----- nvinfo : EIATTR_CBANK_PARAM_SIZE
	.align		4
.L_15:
        /*005c*/ 	.byte	0x03, 0x19
        /*005e*/ 	.short	0x0014


	//----- nvinfo : EIATTR_PARAM_CBANK
	.align		4
        /*0060*/ 	.byte	0x04, 0x0a
        /*0062*/ 	.short	(.L_17 - .L_16)
	.align		4
.L_16:
        /*0064*/ 	.word	index@(.nv.constant0._Z6reducePfS_j)
        /*0068*/ 	.short	0x0380
        /*006a*/ 	.short	0x0014


	//----- nvinfo : EIATTR_SW_WAR
	.align		4
.L_17:
        /*006c*/ 	.byte	0x04, 0x36
        /*006e*/ 	.short	(.L_19 - .L_18)
.L_18:
        /*0070*/ 	.word	0x00000008
.L_19:


//--------------------- .nv.callgraph             --------------------------
	.section	.nv.callgraph,"",@"SHT_CUDA_CALLGRAPH"
	.align	4
	.sectionentsize	8
	.align		4
        /*0000*/ 	.word	0x00000000
	.align		4
        /*0004*/ 	.word	0xffffffff
	.align		4
        /*0008*/ 	.word	0x00000000
	.align		4
        /*000c*/ 	.word	0xfffffffe
	.align		4
        /*0010*/ 	.word	0x00000000
	.align		4
        /*0014*/ 	.word	0xfffffffd
	.align		4
        /*0018*/ 	.word	0x00000000
	.align		4
        /*001c*/ 	.word	0xfffffffc


//--------------------- .text._Z6reducePfS_j      --------------------------
	.section	.text._Z6reducePfS_j,"ax",@progbits
	.align	128
        .global         _Z6reducePfS_j
        .type           _Z6reducePfS_j,@function
        .size           _Z6reducePfS_j,(.L_x_3 - _Z6reducePfS_j)
        .other          _Z6reducePfS_j,@"STO_CUDA_ENTRY STV_DEFAULT"
_Z6reducePfS_j:
.text._Z6reducePfS_j:
[----:B------:R-:W-:Y:S01]  /*0000*/  LDC R1, c[0x0][0x37c] ;  /* 0x0000df00ff017b82 */ /* 0x000fe20000000800 */
[----:B------:R-:W0:Y:S01]  /*0010*/  S2R R9, SR_CTAID.X ;  /* 0x0000000000097919 */ /* 0x000e220000002500 */
[----:B------:R-:W1:Y:S01]  /*0020*/  LDCU UR4, c[0x0][0x360] ;  /* 0x00006c00ff0477ac */ /* 0x000e620008000800 */
[----:B------:R-:W2:Y:S01]  /*0030*/  S2R R7, SR_TID.X ;  /* 0x0000000000077919 */ /* 0x000ea20000002100 */
[----:B------:R-:W3:Y:S01]  /*0040*/  LDCU UR5, c[0x0][0x390] ;  /* 0x00007200ff0577ac */ /* 0x000ee20008000800 */
[----:B-1----:R-:W-:Y:S02]  /*0050*/  IMAD.U32 R4, RZ, RZ, UR4 ;  /* 0x00000004ff047e24 */ /* 0x002fe4000f8e00ff */
[----:B0-----:R-:W-:-:S04]  /*0060*/  IMAD R0, R9, UR4, RZ ;  /* 0x0000000409007c24 */ /* 0x001fc8000f8e02ff */
[----:B--2---:R-:W-:-:S05]  /*0070*/  IMAD.IADD R2, R0, 0x1, R7 ;  /* 0x0000000100027824 */ /* 0x004fca00078e0207 */
[----:B---3--:R-:W-:-:S13]  /*0080*/  ISETP.GE.U32.AND P0, PT, R2, UR5, PT ;  /* 0x0000000502007c0c */ /* 0x008fda000bf06070 */
[----:B------:R-:W-:Y:S05]  /*0090*/  @P0 EXIT ;  /* 0x000000000000094d */ /* 0x000fea0003800000 */
[----:B------:R-:W0:Y:S01]  /*00a0*/  LDCU.64 UR4, c[0x0][0x380] ;  /* 0x00007000ff0477ac */ /* 0x000e220008000a00 */
[----:B------:R-:W-:Y:S01]  /*00b0*/  IADD3 R0, P0, PT, R0, R7, RZ ;  /* 0x0000000700007210 */ /* 0x000fe20007f1e0ff */
[----:B------:R-:W1:Y:S04]  /*00c0*/  LDCU.64 UR6, c[0x0][0x358] ;  /* 0x00006b00ff0677ac */ /* 0x000e680008000a00 */
[----:B------:R-:W-:Y:S01]  /*00d0*/  IMAD.X R3, RZ, RZ, RZ, P0 ;  /* 0x000000ffff037224 */ /* 0x000fe200000e06ff */
[----:B0-----:R-:W-:-:S04]  /*00e0*/  LEA R2, P0, R0, UR4, 0x2 ;  /* 0x0000000400027c11 */ /* 0x001fc8000f8010ff */
[----:B------:R-:W-:-:S05]  /*00f0*/  LEA.HI.X R3, R0, UR5, R3, 0x2, P0 ;  /* 0x0000000500037c11 */ /* 0x000fca00080f1403 */
[----:B-1----:R-:W2:Y:S01]  /*0100*/  LDG.E R2, desc[UR6][R2.64] ;  /* 0x0000000602027981 */ /* 0x002ea2000c1e1900 */
[----:B------:R-:W0:Y:S01]  /*0110*/  S2UR UR5, SR_CgaCtaId ;  /* 0x00000000000579c3 */ /* 0x000e220000008800 */
[----:B------:R-:W-:Y:S01]  /*0120*/  UMOV UR4, 0x400 ;  /* 0x0000040000047882 */ /* 0x000fe20000000000 */
[----:B------:R-:W-:Y:S02]  /*0130*/  ISETP.GE.U32.AND P1, PT, R4, 0x2, PT ;  /* 0x000000020400780c */ /* 0x000fe40003f26070 */
[----:B------:R-:W-:Y:S01]  /*0140*/  ISETP.NE.AND P0, PT, R7, RZ, PT ;  /* 0x000000ff0700720c */ /* 0x000fe20003f05270 */
[----:B0-----:R-:W-:-:S06]  /*0150*/  ULEA UR4, UR5, UR4, 0x18 ;  /* 0x0000000405047291 */ /* 0x001fcc000f8ec0ff */
[----:B------:R-:W-:Y:S01]  /*0160*/  LEA R5, R7, UR4, 0x2 ;  /* 0x0000000407057c11 */ /* 0x000fe2000f8e10ff */
[----:B--2---:R-:W0:Y:S04]  /*0170*/  F2I.TRUNC.NTZ R0, R2 ;  /* 0x0000000200007305 */ /* 0x004e28000020f100 */
[----:B0-----:R0:W-:Y:S01]  /*0180*/  STS [R5], R0 ;  /* 0x0000000005007388 */ /* 0x0011e20000000800 */
[----:B------:R-:W-:Y:S06]  /*0190*/  BAR.SYNC.DEFER_BLOCKING 0x0 ;  /* 0x0000000000007b1d */ /* 0x000fec0000010000 */
[----:B------:R-:W-:Y:S05]  /*01a0*/  @!P1 BRA `(.L_x_0) ;  /* 0x00000000002c9947 */ /* 0x000fea0003800000 */
.L_x_1:
[----:B------:R-:W-:-:S04]  /*01b0*/  SHF.R.U32.HI R6, RZ, 0x1, R4 ;  /* 0x00000001ff067819 */ /* 0x000fc80000011604 */
[----:B------:R-:W-:-:S13]  /*01c0*/  ISETP.GE.U32.AND P1, PT, R7, R6, PT ;  /* 0x000000060700720c */ /* 0x000fda0003f26070 */
[----:B0-----:R-:W-:Y:S01]  /*01d0*/  @!P1 IMAD R0, R6, 0x4, R5 ;  /* 0x0000000406009824 */ /* 0x001fe200078e0205 */
[----:B------:R-:W-:Y:S05]  /*01e0*/  @!P1 LDS R3, [R5] ;  /* 0x0000000005039984 */ /* 0x000fea0000000800 */
[----:B------:R-:W0:Y:S02]  /*01f0*/  @!P1 LDS R0, [R0] ;  /* 0x0000000000009984 */ /* 0x000e240000000800 */
[----:B0-----:R-:W-:-:S05]  /*0200*/  @!P1 IMAD.IADD R2, R0, 0x1, R3 ;  /* 0x0000000100029824 */ /* 0x001fca00078e0203 */
[----:B------:R1:W-:Y:S01]  /*0210*/  @!P1 STS [R5], R2 ;  /* 0x0000000205009388 */ /* 0x0003e20000000800 */
[----:B------:R-:W-:Y:S01]  /*0220*/  BAR.SYNC.DEFER_BLOCKING 0x0 ;  /* 0x0000000000007b1d */ /* 0x000fe20000010000 */
[----:B------:R-:W-:Y:S01]  /*0230*/  ISETP.GT.U32.AND P1, PT, R4, 0x3, PT ;  /* 0x000000030400780c */ /* 0x000fe20003f24070 */
[----:B------:R-:W-:-:S12]  /*0240*/  IMAD.MOV.U32 R4, RZ, RZ, R6 ;  /* 0x000000ffff047224 */ /* 0x000fd800078e0006 */
[----:B-1----:R-:W-:Y:S05]  /*0250*/  @P1 BRA `(.L_x_1) ;  /* 0xfffffffc00d41947 */ /* 0x002fea000383ffff */
.L_x_0:
[----:B------:R-:W-:Y:S05]  /*0260*/  @P0 EXIT ;  /* 0x000000000000094d */ /* 0x000fea0003800000 */
[----:B------:R-:W1:Y:S01]  /*0270*/  S2UR UR5, SR_CgaCtaId ;  /* 0x00000000000579c3 */ /* 0x000e620000008800 */
[----:B------:R-:W-:-:S07]  /*0280*/  UMOV UR4, 0x400 ;  /* 0x0000040000047882 */ /* 0x000fce0000000000 */
[----:B------:R-:W2:Y:S01]  /*0290*/  LDC.64 R2, c[0x0][0x388] ;  /* 0x0000e200ff027b82 */ /* 0x000ea20000000a00 */
[----:B-1----:R-:W-:Y:S01]  /*02a0*/  ULEA UR4, UR5, UR4, 0x18 ;  /* 0x0000000405047291 */ /* 0x002fe2000f8ec0ff */
[----:B--2---:R-:W-:-:S08]  /*02b0*/  IMAD.WIDE.U32 R2, R9, 0x4, R2 ;  /* 0x0000000409027825 */ /* 0x004fd000078e0002 */
[----:B0-----:R-:W0:Y:S02]  /*02c0*/  LDS R0, [UR4] ;  /* 0x00000004ff007984 */ /* 0x001e240008000800 */
[----:B0-----:R-:W-:-:S05]  /*02d0*/  I2FP.F32.S32 R5, R0 ;  /* 0x0000000000057245 */ /* 0x001fca0000201400 */
[----:B------:R-:W-:Y:S01]  /*02e0*/  STG.E desc[UR6][R2.64], R5 ;  /* 0x0000000502007986 */ /* 0x000fe2000c101906 */
[----:B------:R-:W-:Y:S05]  /*02f0*/  EXIT ;  /* 0x000000000000794d */ /* 0x000fea0003800000 */
.L_x_2:
[----:B------:R-:W-:-:S00]  /*0300*/  BRA `(.L_x_2) ;  /* 0xfffffffc00fc7947 */ /* 0x000fc0000383ffff */
[----:B------:R-:W-:-:S00]  /*0310*/  NOP ;  /* 0x0000000000007918 */ /* 0x000fc00000000000 */
        /* <DEDUP_REMOVED lines=14> */
.L_x_3:


//--------------------- .nv.shared._Z6reducePfS_j --------------------------
	.section	.nv.shared._Z6reducePfS_j,"aw",@nobits
	.sectionflags	@""
	.align	4
.nv.shared._Z6reducePfS_j:
	.zero		2048


//--------------------- .nv.shared.reserved.0     --------------------------
	.section	.nv.shared.reserved.0,"aw",@nobits
	.weak		__nv_reservedSMEM_offset_0_alias
	.size		__nv_reservedSMEM_offset_0_alias, 0, 64
	.other		__nv_reservedSMEM_offset_0_alias,@"STO_CUDA_RESERVED_SHARED STV_DEFAULT"
__nv_reservedSMEM_offset_0_alias:
	.zero		0
	.zero		64


//--------------------- .nv.constant0._Z6reducePfS_j --------------------------
	.section	.nv.constant0._Z6reducePfS_j,"a",@progbits
	.sectionflags	@""
	.align	4
.nv.constant0._Z6reducePfS_j:
	.zero		916


//--------------------- SYMBOLS --------------------------

	.type		.nv.reservedSmem.offset0,@object
	.size		.nv.reservedSmem.offset0,0x4
	.type		.nv.reservedSmem.cap,@object
	.size		.nv.reservedSmem.cap,0x4
